//
// Generated by NVIDIA NVVM Compiler
//
// Compiler Build ID: CL-36424714
// Cuda compilation tools, release 13.0, V13.0.88
// Based on NVVM 20.0.0
//

.version 9.0
.target sm_100
.address_size 64

	// .globl	kernel
// _ZZ6kernelE11shared_data has been demoted

.visible .entry kernel(
	.param .u64 .ptr .align 1 kernel_param_0,
	.param .u64 .ptr .align 1 kernel_param_1,
	.param .u64 kernel_param_2
)
{
	.reg .pred 	%p<31>;
	.reg .b32 	%r<20>;
	.reg .b32 	%f<107>;
	.reg .b64 	%rd<67>;
	// demoted variable
	.shared .align 4 .b8 _ZZ6kernelE11shared_data[32];
	ld.param.u64 	%rd27, [kernel_param_0];
	ld.param.u64 	%rd29, [kernel_param_1];
	ld.param.u64 	%rd28, [kernel_param_2];
	cvta.to.global.u64 	%rd1, %rd29;
	mov.u32 	%r1, %ctaid.x;
	cvt.u64.u32 	%rd2, %r1;
	mov.u32 	%r2, %tid.x;
	mul.lo.s64 	%rd3, %rd28, %rd2;
	add.s64 	%rd4, %rd28, 255;
	shr.u64 	%rd5, %rd4, 8;
	cvt.u64.u32 	%rd6, %r2;
	setp.lt.u64 	%p1, %rd4, 256;
	mov.f32 	%f98, 0f00000000;
	@%p1 bra 	$L__BB0_41;
	add.s64 	%rd31, %rd5, -1;
	and.b64  	%rd7, %rd5, 7;
	setp.lt.u64 	%p2, %rd31, 7;
	mov.f32 	%f98, 0f00000000;
	mov.b64 	%rd61, 0;
	@%p2 bra 	$L__BB0_20;
	and.b64  	%rd61, %rd5, 72057594037927928;
	or.b64  	%rd65, %rd6, 1024;
	add.s64 	%rd32, %rd3, %rd6;
	shl.b64 	%rd33, %rd32, 2;
	add.s64 	%rd34, %rd33, %rd1;
	add.s64 	%rd64, %rd34, 4096;
	mov.f32 	%f98, 0f00000000;
	mov.u64 	%rd66, %rd61;
$L__BB0_3:
	.pragma "nounroll";
	add.s64 	%rd35, %rd65, -1024;
	setp.ge.u64 	%p3, %rd35, %rd28;
	@%p3 bra 	$L__BB0_5;
	ld.global.nc.f32 	%f43, [%rd64+-4096];
	add.f32 	%f98, %f98, %f43;
$L__BB0_5:
	add.s64 	%rd36, %rd65, -768;
	setp.ge.u64 	%p4, %rd36, %rd28;
	@%p4 bra 	$L__BB0_7;
	ld.global.nc.f32 	%f44, [%rd64+-3072];
	add.f32 	%f98, %f98, %f44;
$L__BB0_7:
	add.s64 	%rd37, %rd65, -512;
	setp.ge.u64 	%p5, %rd37, %rd28;
	@%p5 bra 	$L__BB0_9;
	ld.global.nc.f32 	%f45, [%rd64+-2048];
	add.f32 	%f98, %f98, %f45;
$L__BB0_9:
	add.s64 	%rd38, %rd65, -256;
	setp.ge.u64 	%p6, %rd38, %rd28;
	@%p6 bra 	$L__BB0_11;
	ld.global.nc.f32 	%f46, [%rd64+-1024];
	add.f32 	%f98, %f98, %f46;
$L__BB0_11:
	setp.ge.u64 	%p7, %rd65, %rd28;
	@%p7 bra 	$L__BB0_13;
	ld.global.nc.f32 	%f47, [%rd64];
	add.f32 	%f98, %f98, %f47;
$L__BB0_13:
	add.s64 	%rd39, %rd65, 256;
	setp.ge.u64 	%p8, %rd39, %rd28;
	@%p8 bra 	$L__BB0_15;
	ld.global.nc.f32 	%f48, [%rd64+1024];
	add.f32 	%f98, %f98, %f48;
$L__BB0_15:
	add.s64 	%rd40, %rd65, 512;
	setp.ge.u64 	%p9, %rd40, %rd28;
	@%p9 bra 	$L__BB0_17;
	ld.global.nc.f32 	%f49, [%rd64+2048];
	add.f32 	%f98, %f98, %f49;
$L__BB0_17:
	add.s64 	%rd41, %rd65, 768;
	setp.ge.u64 	%p10, %rd41, %rd28;
	@%p10 bra 	$L__BB0_19;
	ld.global.nc.f32 	%f50, [%rd64+3072];
	add.f32 	%f98, %f98, %f50;
$L__BB0_19:
	add.s64 	%rd66, %rd66, -8;
	add.s64 	%rd65, %rd65, 2048;
	add.s64 	%rd64, %rd64, 8192;
	setp.eq.s64 	%p11, %rd66, 0;
	@%p11 bra 	$L__BB0_20;
	bra.uni 	$L__BB0_3;
$L__BB0_20:
	setp.eq.s64 	%p12, %rd7, 0;
	@%p12 bra 	$L__BB0_41;
	setp.lt.u64 	%p13, %rd7, 4;
	@%p13 bra 	$L__BB0_31;
	shl.b64 	%rd42, %rd61, 8;
	add.s64 	%rd12, %rd42, %rd6;
	setp.ge.u64 	%p14, %rd12, %rd28;
	add.s64 	%rd43, %rd12, %rd3;
	shl.b64 	%rd44, %rd43, 2;
	add.s64 	%rd13, %rd1, %rd44;
	@%p14 bra 	$L__BB0_24;
	ld.global.nc.f32 	%f52, [%rd13];
	add.f32 	%f98, %f98, %f52;
$L__BB0_24:
	add.s64 	%rd45, %rd12, 256;
	setp.ge.u64 	%p15, %rd45, %rd28;
	@%p15 bra 	$L__BB0_26;
	ld.global.nc.f32 	%f53, [%rd13+1024];
	add.f32 	%f98, %f98, %f53;
$L__BB0_26:
	add.s64 	%rd46, %rd12, 512;
	setp.ge.u64 	%p16, %rd46, %rd28;
	@%p16 bra 	$L__BB0_28;
	ld.global.nc.f32 	%f54, [%rd13+2048];
	add.f32 	%f98, %f98, %f54;
$L__BB0_28:
	add.s64 	%rd47, %rd12, 768;
	setp.ge.u64 	%p17, %rd47, %rd28;
	@%p17 bra 	$L__BB0_30;
	ld.global.nc.f32 	%f55, [%rd13+3072];
	add.f32 	%f98, %f98, %f55;
$L__BB0_30:
	add.s64 	%rd61, %rd61, 4;
$L__BB0_31:
	and.b64  	%rd48, %rd5, 3;
	setp.eq.s64 	%p18, %rd48, 0;
	@%p18 bra 	$L__BB0_41;
	setp.eq.s64 	%p19, %rd48, 1;
	@%p19 bra 	$L__BB0_38;
	shl.b64 	%rd49, %rd61, 8;
	add.s64 	%rd16, %rd49, %rd6;
	setp.ge.u64 	%p20, %rd16, %rd28;
	add.s64 	%rd50, %rd16, %rd3;
	shl.b64 	%rd51, %rd50, 2;
	add.s64 	%rd17, %rd1, %rd51;
	@%p20 bra 	$L__BB0_35;
	ld.global.nc.f32 	%f57, [%rd17];
	add.f32 	%f98, %f98, %f57;
$L__BB0_35:
	add.s64 	%rd52, %rd16, 256;
	setp.ge.u64 	%p21, %rd52, %rd28;
	@%p21 bra 	$L__BB0_37;
	ld.global.nc.f32 	%f58, [%rd17+1024];
	add.f32 	%f98, %f98, %f58;
$L__BB0_37:
	add.s64 	%rd61, %rd61, 2;
$L__BB0_38:
	and.b64  	%rd53, %rd4, 256;
	setp.eq.s64 	%p22, %rd53, 0;
	@%p22 bra 	$L__BB0_41;
	shl.b64 	%rd54, %rd61, 8;
	add.s64 	%rd20, %rd54, %rd6;
	setp.ge.u64 	%p23, %rd20, %rd28;
	@%p23 bra 	$L__BB0_41;
	add.s64 	%rd55, %rd20, %rd3;
	shl.b64 	%rd56, %rd55, 2;
	add.s64 	%rd57, %rd1, %rd56;
	ld.global.nc.f32 	%f59, [%rd57];
	add.f32 	%f98, %f98, %f59;
$L__BB0_41:
	cvt.u32.u64 	%r3, %rd6;
	mov.b32 	%r4, %f98;
	shfl.sync.down.b32	%r5|%p24, %r4, 16, 31, -1;
	mov.b32 	%f60, %r5;
	add.f32 	%f61, %f98, %f60;
	mov.b32 	%r6, %f61;
	shfl.sync.down.b32	%r7|%p25, %r6, 8, 31, -1;
	mov.b32 	%f62, %r7;
	add.f32 	%f63, %f61, %f62;
	mov.b32 	%r8, %f63;
	shfl.sync.down.b32	%r9|%p26, %r8, 4, 31, -1;
	mov.b32 	%f64, %r9;
	add.f32 	%f65, %f63, %f64;
	mov.b32 	%r10, %f65;
	shfl.sync.down.b32	%r11|%p27, %r10, 2, 31, -1;
	mov.b32 	%f66, %r11;
	add.f32 	%f67, %f65, %f66;
	mov.b32 	%r12, %f67;
	shfl.sync.down.b32	%r13|%p28, %r12, 1, 31, -1;
	mov.b32 	%f68, %r13;
	add.f32 	%f38, %f67, %f68;
	and.b32  	%r14, %r3, 31;
	setp.ne.s32 	%p29, %r14, 0;
	@%p29 bra 	$L__BB0_43;
	shr.u32 	%r16, %r3, 3;
	mov.u32 	%r17, _ZZ6kernelE11shared_data;
	add.s32 	%r18, %r17, %r16;
	st.shared.f32 	[%r18], %f38;
$L__BB0_43:
	bar.sync 	0;
	setp.ne.s32 	%p30, %r3, 0;
	@%p30 bra 	$L__BB0_45;
	ld.shared.f32 	%f69, [_ZZ6kernelE11shared_data];
	ld.shared.f32 	%f70, [_ZZ6kernelE11shared_data+4];
	ld.shared.f32 	%f71, [_ZZ6kernelE11shared_data+8];
	ld.shared.f32 	%f72, [_ZZ6kernelE11shared_data+12];
	ld.shared.f32 	%f73, [_ZZ6kernelE11shared_data+16];
	ld.shared.f32 	%f74, [_ZZ6kernelE11shared_data+20];
	ld.shared.f32 	%f75, [_ZZ6kernelE11shared_data+24];
	ld.shared.f32 	%f76, [_ZZ6kernelE11shared_data+28];
	cvta.to.global.u64 	%rd58, %rd27;
	shl.b64 	%rd59, %rd2, 2;
	add.s64 	%rd60, %rd58, %rd59;
	add.f32 	%f77, %f69, 0f00000000;
	add.f32 	%f78, %f77, %f70;
	add.f32 	%f79, %f78, %f71;
	add.f32 	%f80, %f79, %f72;
	add.f32 	%f81, %f80, %f73;
	add.f32 	%f82, %f81, %f74;
	add.f32 	%f83, %f82, %f75;
	add.f32 	%f84, %f83, %f76;
	st.global.f32 	[%rd60], %f84;
$L__BB0_45:
	ret;

}


// ===== COMPILED SASS (sm_100) =====

	.target	sm_100

	.elftype	@"ET_EXEC"


//--------------------- .note.nv.tkinfo           --------------------------
	.section	.note.nv.tkinfo,"",@"SHT_NOTE"
	.sectionflags	@"SHF_NOTE_NV_TKINFO"
	.tkinfo
        /*0018*/ 	.word	0x00000002
        /*0030*/ 	.string	""
        /*0030*/ 	.string	"ptxas"
        /*0030*/ 	.string	"Cuda compilation tools, release 13.0, V13.0.88"
        /*0030*/ 	.string	"Build cuda_13.0.r13.0/compiler.36424714_0"
        /*0030*/ 	.string	"-arch sm_100 -m 64 "



//--------------------- .note.nv.cuinfo           --------------------------
	.section	.note.nv.cuinfo,"",@"SHT_NOTE"
	.sectionflags	@"SHF_NOTE_NV_CUINFO"
        /*0018*/ 	.short	0x0002
        /*001a*/ 	.short	0x0064
        /*001c*/ 	.short	0x0082
	.zero		2


//--------------------- .nv.info                  --------------------------
	.section	.nv.info,"",@"SHT_CUDA_INFO"
	.align	4


	//----- nvinfo : EIATTR_REGCOUNT
	.align		4
        /*0000*/ 	.byte	0x04, 0x2f
        /*0002*/ 	.short	(.L_1 - .L_0)
	.align		4
.L_0:
        /*0004*/ 	.word	index@(kernel)
        /*0008*/ 	.word	0x00000020


	//----- nvinfo : EIATTR_FRAME_SIZE
	.align		4
.L_1:
        /*000c*/ 	.byte	0x04, 0x11
        /*000e*/ 	.short	(.L_3 - .L_2)
	.align		4
.L_2:
        /*0010*/ 	.word	index@(kernel)
        /*0014*/ 	.word	0x00000000


	//----- nvinfo : EIATTR_MIN_STACK_SIZE
	.align		4
.L_3:
        /*0018*/ 	.byte	0x04, 0x12
        /*001a*/ 	.short	(.L_5 - .L_4)
	.align		4
.L_4:
        /*001c*/ 	.word	index@(kernel)
        /*0020*/ 	.word	0x00000000
.L_5:


//--------------------- .nv.compat                --------------------------
	.section	.nv.compat,"",@"SHT_CUDA_COMPAT_INFO"
	.align	4
        /*0000*/ 	.byte	0x02, 0x09, 0x00, 0x00, 0x02, 0x02, 0x01, 0x00, 0x02, 0x05, 0x05, 0x00, 0x03, 0x07, 0x01, 0x01
        /*0010*/ 	.byte	0x02, 0x03, 0x00, 0x00, 0x02, 0x06, 0x01, 0x00, 0x04, 0x0b, 0x08, 0x00, 0x09, 0x00, 0x00, 0x00
        /*0020*/ 	.byte	0x00, 0x00, 0x00, 0x00


//--------------------- .nv.info.kernel           --------------------------
	.section	.nv.info.kernel,"",@"SHT_CUDA_INFO"
	.sectionflags	@""
	.align	4


	//----- nvinfo : EIATTR_CUDA_API_VERSION
	.align		4
        /*0000*/ 	.byte	0x04, 0x37
        /*0002*/ 	.short	(.L_7 - .L_6)
.L_6:
        /*0004*/ 	.word	0x00000082


	//----- nvinfo : EIATTR_KPARAM_INFO
	.align		4
.L_7:
        /*0008*/ 	.byte	0x04, 0x17
        /*000a*/ 	.short	(.L_9 - .L_8)
.L_8:
        /*000c*/ 	.word	0x00000000
        /*0010*/ 	.short	0x0002
        /*0012*/ 	.short	0x0010
        /*0014*/ 	.byte	0x00, 0xf0, 0x21, 0x00


	//----- nvinfo : EIATTR_KPARAM_INFO
	.align		4
.L_9:
        /*0018*/ 	.byte	0x04, 0x17
        /*001a*/ 	.short	(.L_11 - .L_10)
.L_10:
        /*001c*/ 	.word	0x00000000
        /*0020*/ 	.short	0x0001
        /*0022*/ 	.short	0x0008
        /*0024*/ 	.byte	0x00, 0xf5, 0x21, 0x00


	//----- nvinfo : EIATTR_KPARAM_INFO
	.align		4
.L_11:
        /*0028*/ 	.byte	0x04, 0x17
        /*002a*/ 	.short	(.L_13 - .L_12)
.L_12:
        /*002c*/ 	.word	0x00000000
        /*0030*/ 	.short	0x0000
        /*0032*/ 	.short	0x0000
        /*0034*/ 	.byte	0x00, 0xf5, 0x21, 0x00


	//----- nvinfo : EIATTR_SPARSE_MMA_MASK
	.align		4
.L_13:
        /*0038*/ 	.byte	0x03, 0x50
        /*003a*/ 	.short	0x0000


	//----- nvinfo : EIATTR_MAXREG_COUNT
	.align		4
        /*003c*/ 	.byte	0x03, 0x1b
        /*003e*/ 	.short	0x00ff


	//----- nvinfo : EIATTR_NUM_BARRIERS
	.align		4
        /*0040*/ 	.byte	0x02, 0x4c
        /*0042*/ 	.byte	0x01
	.zero		1


	//----- nvinfo : EIATTR_MERCURY_ISA_VERSION
	.align		4
        /*0044*/ 	.byte	0x03, 0x5f
        /*0046*/ 	.short	0x0101


	//----- nvinfo : EIATTR_COOP_GROUP_MASK_REGIDS
	.align		4
        /*0048*/ 	.byte	0x04, 0x29
        /*004a*/ 	.short	(.L_15 - .L_14)


	//   ....[0]....
.L_14:
        /*004c*/ 	.word	0xffffffff


	//   ....[1]....
        /*0050*/ 	.word	0xffffffff


	//   ....[2]....
        /*0054*/ 	.word	0xffffffff


	//   ....[3]....
        /*0058*/ 	.word	0xffffffff


	//   ....[4]....
        /*005c*/ 	.word	0xffffffff


	//----- nvinfo : EIATTR_COOP_GROUP_INSTR_OFFSETS
	.align		4
.L_15:
        /*0060*/ 	.byte	0x04, 0x28
        /*0062*/ 	.short	(.L_17 - .L_16)


	//   ....[0]....
.L_16:
        /*0064*/ 	.word	0x00000e20


	//   ....[1]....
        /*0068*/ 	.word	0x00000e80


	//   ....[2]....
        /*006c*/ 	.word	0x00000ec0


	//   ....[3]....
        /*0070*/ 	.word	0x00000ee0


	//   ....[4]....
        /*0074*/ 	.word	0x00000f00


	//----- nvinfo : EIATTR_VRC_CTA_INIT_COUNT
	.align		4
.L_17:
        /*0078*/ 	.byte	0x02, 0x4a
	.zero		1
	.zero		1


	//----- nvinfo : EIATTR_EXIT_INSTR_OFFSETS
	.align		4
        /*007c*/ 	.byte	0x04, 0x1c
        /*007e*/ 	.short	(.L_19 - .L_18)


	//   ....[0]....
.L_18:
        /*0080*/ 	.word	0x00000f40


	//   ....[1]....
        /*0084*/ 	.word	0x00001080


	//----- nvinfo : EIATTR_CRS_STACK_SIZE
	.align		4
.L_19:
        /*0088*/ 	.byte	0x04, 0x1e
        /*008a*/ 	.short	(.L_21 - .L_20)
.L_20:
        /*008c*/ 	.word	0x00000000


	//----- nvinfo : EIATTR_CBANK_PARAM_SIZE
	.align		4
.L_21:
        /*0090*/ 	.byte	0x03, 0x19
        /*0092*/ 	.short	0x0018


	//----- nvinfo : EIATTR_PARAM_CBANK
	.align		4
        /*0094*/ 	.byte	0x04, 0x0a
        /*0096*/ 	.short	(.L_23 - .L_22)
	.align		4
.L_22:
        /*0098*/ 	.word	index@(.nv.constant0.kernel)
        /*009c*/ 	.short	0x0380
        /*009e*/ 	.short	0x0018


	//----- nvinfo : EIATTR_SW_WAR
	.align		4
.L_23:
        /*00a0*/ 	.byte	0x04, 0x36
        /*00a2*/ 	.short	(.L_25 - .L_24)
.L_24:
        /*00a4*/ 	.word	0x00000008
.L_25:


//--------------------- .nv.callgraph             --------------------------
	.section	.nv.callgraph,"",@"SHT_CUDA_CALLGRAPH"
	.align	4
	.sectionentsize	8
	.align		4
        /*0000*/ 	.word	0x00000000
	.align		4
        /*0004*/ 	.word	0xffffffff
	.align		4
        /*0008*/ 	.word	0x00000000
	.align		4
        /*000c*/ 	.word	0xfffffffe
	.align		4
        /*0010*/ 	.word	0x00000000
	.align		4
        /*0014*/ 	.word	0xfffffffd
	.align		4
        /*0018*/ 	.word	0x00000000
	.align		4
        /*001c*/ 	.word	0xfffffffc


//--------------------- .text.kernel              --------------------------
	.section	.text.kernel,"ax",@progbits
	.align	128
        .global         kernel
        .type           kernel,@function
        .size           kernel,(.L_x_7 - kernel)
        .other          kernel,@"STO_CUDA_ENTRY STV_DEFAULT"
kernel:
.text.kernel:
[----:B------:R-:W-:Y:S01]  /*0000*/  LDC R1, c[0x0][0x37c] ;  /* 0x0000df00ff017b82 */ /* 0x000fe20000000800 */
[----:B------:R-:W0:Y:S01]  /*0010*/  LDCU.64 UR4, c[0x0][0x390] ;  /* 0x00007200ff0477ac */ /* 0x000e220008000a00 */
[----:B------:R-:W1:Y:S06]  /*0020*/  S2R R2, SR_TID.X ;  /* 0x0000000000027919 */ /* 0x000e6c0000002100 */
[----:B------:R-:W2:Y:S01]  /*0030*/  S2UR UR8, SR_CTAID.X ;  /* 0x00000000000879c3 */ /* 0x000ea20000002500 */
[----:B------:R-:W-:Y:S01]  /*0040*/  IMAD.MOV.U32 R8, RZ, RZ, RZ ;  /* 0x000000ffff087224 */ /* 0x000fe200078e00ff */
[----:B------:R-:W3:Y:S01]  /*0050*/  LDCU.64 UR6, c[0x0][0x358] ;  /* 0x00006b00ff0677ac */ /* 0x000ee20008000a00 */
[----:B0-----:R-:W-:-:S02]  /*0060*/  IMAD.U32 R4, RZ, RZ, UR4 ;  /* 0x00000004ff047e24 */ /* 0x001fc4000f8e00ff */
[----:B------:R-:W-:-:S03]  /*0070*/  IMAD.U32 R5, RZ, RZ, UR5 ;  /* 0x00000005ff057e24 */ /* 0x000fc6000f8e00ff */
[----:B------:R-:W-:-:S04]  /*0080*/  IADD3 R0, P1, PT, R4, 0xff, RZ ;  /* 0x000000ff04007810 */ /* 0x000fc80007f3e0ff */
[----:B------:R-:W-:Y:S01]  /*0090*/  ISETP.GE.U32.AND P0, PT, R0, 0x100, PT ;  /* 0x000001000000780c */ /* 0x000fe20003f06070 */
[----:B------:R-:W-:-:S05]  /*00a0*/  IMAD.X R7, RZ, RZ, R5, P1 ;  /* 0x000000ffff077224 */ /* 0x000fca00008e0605 */
[----:B------:R-:W-:-:S13]  /*00b0*/  ISETP.GE.U32.AND.EX P0, PT, R7, RZ, PT, P0 ;  /* 0x000000ff0700720c */ /* 0x000fda0003f06100 */
[----:B-123--:R-:W-:Y:S05]  /*00c0*/  @!P0 BRA `(.L_x_0) ;  /* 0x0000000c00548947 */ /* 0x00efea0003800000 */
[--C-:B------:R-:W-:Y:S02]  /*00d0*/  SHF.R.U64 R11, R0, 0x8, R7.reuse ;  /* 0x00000008000b7819 */ /* 0x100fe40000001207 */
[----:B------:R-:W-:Y:S02]  /*00e0*/  CS2R R8, SRZ ;  /* 0x0000000000087805 */ /* 0x000fe4000001ff00 */
[----:B------:R-:W-:Y:S01]  /*00f0*/  SHF.R.U32.HI R12, RZ, 0x8, R7 ;  /* 0x00000008ff0c7819 */ /* 0x000fe20000011607 */
[----:B------:R-:W-:Y:S01]  /*0100*/  IMAD.MOV.U32 R10, RZ, RZ, RZ ;  /* 0x000000ffff0a7224 */ /* 0x000fe200078e00ff */
[C---:B------:R-:W-:Y:S02]  /*0110*/  IADD3 R6, P1, PT, R11.reuse, -0x1, RZ ;  /* 0xffffffff0b067810 */ /* 0x040fe40007f3e0ff */
[----:B------:R-:W-:Y:S02]  /*0120*/  LOP3.LUT R16, R11, 0x7, RZ, 0xc0, !PT ;  /* 0x000000070b107812 */ /* 0x000fe400078ec0ff */
[----:B------:R-:W-:-:S02]  /*0130*/  ISETP.GE.U32.AND P0, PT, R6, 0x7, PT ;  /* 0x000000070600780c */ /* 0x000fc40003f06070 */
[----:B------:R-:W-:-:S04]  /*0140*/  IADD3.X R6, PT, PT, R12, -0x1, RZ, P1, !PT ;  /* 0xffffffff0c067810 */ /* 0x000fc80000ffe4ff */
[----:B------:R-:W-:-:S13]  /*0150*/  ISETP.GE.U32.AND.EX P0, PT, R6, RZ, PT, P0 ;  /* 0x000000ff0600720c */ /* 0x000fda0003f06100 */
[----:B------:R-:W-:Y:S05]  /*0160*/  @!P0 BRA `(.L_x_1) ;  /* 0x0000000400f08947 */ /* 0x000fea0003800000 */
[----:B------:R-:W0:Y:S01]  /*0170*/  LDCU.64 UR4, c[0x0][0x388] ;  /* 0x00007100ff0477ac */ /* 0x000e220008000a00 */
[----:B------:R-:W-:-:S04]  /*0180*/  LOP3.LUT R13, R2, 0x400, RZ, 0xfc, !PT ;  /* 0x00000400020d7812 */ /* 0x000fc800078efcff */
[----:B------:R-:W-:-:S04]  /*0190*/  IADD3 R3, P0, PT, R13, -0x400, RZ ;  /* 0xfffffc000d037810 */ /* 0x000fc80007f1e0ff */
[----:B------:R-:W-:Y:S01]  /*01a0*/  ISETP.GE.U32.AND P6, PT, R3, R4, PT ;  /* 0x000000040300720c */ /* 0x000fe20003fc6070 */
[----:B------:R-:W-:Y:S02]  /*01b0*/  IMAD.X R6, RZ, RZ, -0x1, P0 ;  /* 0xffffffffff067424 */ /* 0x000fe400000e06ff */
[----:B------:R-:W-:-:S03]  /*01c0*/  IMAD.MOV.U32 R3, RZ, RZ, RZ ;  /* 0x000000ffff037224 */ /* 0x000fc600078e00ff */
[----:B------:R-:W-:Y:S01]  /*01d0*/  ISETP.GE.U32.AND.EX P6, PT, R6, R5, PT, P6 ;  /* 0x000000050600720c */ /* 0x000fe20003fc6160 */
[----:B------:R-:W-:-:S04]  /*01e0*/  IMAD.WIDE.U32 R8, R4, UR8, R2 ;  /* 0x0000000804087c25 */ /* 0x000fc8000f8e0002 */
[----:B------:R-:W-:Y:S01]  /*01f0*/  IMAD R7, R5, UR8, R9 ;  /* 0x0000000805077c24 */ /* 0x000fe2000f8e0209 */
[----:B0-----:R-:W-:-:S04]  /*0200*/  LEA R6, P0, R8, UR4, 0x2 ;  /* 0x0000000408067c11 */ /* 0x001fc8000f8010ff */
[----:B------:R-:W-:-:S05]  /*0210*/  LEA.HI.X R7, R8, UR5, R7, 0x2, P0 ;  /* 0x0000000508077c11 */ /* 0x000fca00080f1407 */
[----:B------:R-:W2:Y:S01]  /*0220*/  @!P6 LDG.E.CONSTANT R14, desc[UR6][R6.64] ;  /* 0x00000006060ee981 */ /* 0x000ea2000c1e9900 */
[C---:B------:R-:W-:Y:S02]  /*0230*/  IADD3 R15, P1, PT, R13.reuse, -0x300, RZ ;  /* 0xfffffd000d0f7810 */ /* 0x040fe40007f3e0ff */
[----:B------:R-:W-:Y:S02]  /*0240*/  IADD3 R9, P3, PT, R13, -0x200, RZ ;  /* 0xfffffe000d097810 */ /* 0x000fe40007f7e0ff */
[-C--:B------:R-:W-:Y:S01]  /*0250*/  ISETP.GE.U32.AND P0, PT, R15, R4.reuse, PT ;  /* 0x000000040f00720c */ /* 0x080fe20003f06070 */
[----:B------:R-:W-:Y:S01]  /*0260*/  IMAD.X R10, RZ, RZ, -0x1, P1 ;  /* 0xffffffffff0a7424 */ /* 0x000fe200008e06ff */
[----:B------:R-:W-:Y:S01]  /*0270*/  ISETP.GE.U32.AND P4, PT, R9, R4, PT ;  /* 0x000000040900720c */ /* 0x000fe20003f86070 */
[----:B------:R-:W-:Y:S01]  /*0280*/  IMAD.X R8, RZ, RZ, -0x1, P3 ;  /* 0xffffffffff087424 */ /* 0x000fe200018e06ff */
[----:B------:R-:W-:Y:S02]  /*0290*/  IADD3 R9, P2, PT, R13, -0x100, RZ ;  /* 0xffffff000d097810 */ /* 0x000fe40007f5e0ff */
[----:B------:R-:W-:-:S02]  /*02a0*/  ISETP.GE.U32.AND.EX P0, PT, R10, R5, PT, P0 ;  /* 0x000000050a00720c */ /* 0x000fc40003f06100 */
[-C--:B------:R-:W-:Y:S01]  /*02b0*/  ISETP.GE.U32.AND P3, PT, R9, R4.reuse, PT ;  /* 0x000000040900720c */ /* 0x080fe20003f66070 */
[----:B------:R-:W-:Y:S01]  /*02c0*/  IMAD.X R10, RZ, RZ, -0x1, P2 ;  /* 0xffffffffff0a7424 */ /* 0x000fe200010e06ff */
[-C--:B------:R-:W-:Y:S01]  /*02d0*/  ISETP.GE.U32.AND.EX P4, PT, R8, R5.reuse, PT, P4 ;  /* 0x000000050800720c */ /* 0x080fe20003f86140 */
[----:B------:R-:W-:Y:S01]  /*02e0*/  IMAD.MOV.U32 R8, RZ, RZ, RZ ;  /* 0x000000ffff087224 */ /* 0x000fe200078e00ff */
[C---:B------:R-:W-:Y:S02]  /*02f0*/  IADD3 R9, P1, PT, R13.reuse, 0x100, RZ ;  /* 0x000001000d097810 */ /* 0x040fe40007f3e0ff */
[----:B------:R-:W-:Y:S02]  /*0300*/  ISETP.GE.U32.AND.EX P3, PT, R10, R5, PT, P3 ;  /* 0x000000050a00720c */ /* 0x000fe40003f66130 */
[-C--:B------:R-:W-:Y:S01]  /*0310*/  ISETP.GE.U32.AND P2, PT, R13, R4.reuse, PT ;  /* 0x000000040d00720c */ /* 0x080fe20003f46070 */
[----:B------:R-:W-:Y:S01]  /*0320*/  IMAD.X R10, RZ, RZ, RZ, P1 ;  /* 0x000000ffff0a7224 */ /* 0x000fe200008e06ff */
[----:B------:R-:W-:-:S02]  /*0330*/  ISETP.GE.U32.AND P5, PT, R9, R4, PT ;  /* 0x000000040900720c */ /* 0x000fc40003fa6070 */
[-C--:B------:R-:W-:Y:S01]  /*0340*/  ISETP.GE.U32.AND.EX P2, PT, RZ, R5.reuse, PT, P2 ;  /* 0x00000005ff00720c */ /* 0x080fe20003f46120 */
[----:B------:R-:W3:Y:S01]  /*0350*/  @!P0 LDG.E.CONSTANT R9, desc[UR6][R6.64+0x400] ;  /* 0x0004000606098981 */ /* 0x000ee2000c1e9900 */
[----:B------:R-:W-:-:S05]  /*0360*/  ISETP.GE.U32.AND.EX P5, PT, R10, R5, PT, P5 ;  /* 0x000000050a00720c */ /* 0x000fca0003fa6150 */
[----:B------:R-:W4:Y:S08]  /*0370*/  @!P3 LDG.E.CONSTANT R17, desc[UR6][R6.64+0xc00] ;  /* 0x000c00060611b981 */ /* 0x000f30000c1e9900 */
[----:B------:R-:W5:Y:S01]  /*0380*/  @!P5 LDG.E.CONSTANT R21, desc[UR6][R6.64+0x1400] ;  /* 0x001400060615d981 */ /* 0x000f62000c1e9900 */
[----:B--2---:R-:W-:Y:S01]  /*0390*/  @!P6 FADD R8, RZ, R14 ;  /* 0x0000000eff08e221 */ /* 0x004fe20000000000 */
[----:B------:R-:W-:-:S04]  /*03a0*/  IADD3 R15, P6, PT, R13, 0x200, RZ ;  /* 0x000002000d0f7810 */ /* 0x000fc80007fde0ff */
[----:B------:R-:W-:Y:S01]  /*03b0*/  ISETP.GE.U32.AND P1, PT, R15, R4, PT ;  /* 0x000000040f00720c */ /* 0x000fe20003f26070 */
[----:B------:R-:W-:Y:S01]  /*03c0*/  IMAD.X R10, RZ, RZ, RZ, P6 ;  /* 0x000000ffff0a7224 */ /* 0x000fe200030e06ff */
[----:B------:R-:W2:Y:S01]  /*03d0*/  @!P4 LDG.E.CONSTANT R15, desc[UR6][R6.64+0x800] ;  /* 0x00080006060fc981 */ /* 0x000ea2000c1e9900 */
[----:B------:R-:W-:-:S03]  /*03e0*/  IADD3 R19, P6, PT, R13, 0x300, RZ ;  /* 0x000003000d137810 */ /* 0x000fc60007fde0ff */
[-C--:B------:R-:W-:Y:S02]  /*03f0*/  ISETP.GE.U32.AND.EX P1, PT, R10, R5.reuse, PT, P1 ;  /* 0x000000050a00720c */ /* 0x080fe40003f26110 */
[----:B------:R-:W-:Y:S01]  /*0400*/  IMAD.X R10, RZ, RZ, RZ, P6 ;  /* 0x000000ffff0a7224 */ /* 0x000fe200030e06ff */
[----:B------:R-:W-:Y:S02]  /*0410*/  ISETP.GE.U32.AND P6, PT, R19, R4, PT ;  /* 0x000000041300720c */ /* 0x000fe40003fc6070 */
[----:B------:R-:W5:Y:S02]  /*0420*/  @!P2 LDG.E.CONSTANT R19, desc[UR6][R6.64+0x1000] ;  /* 0x001000060613a981 */ /* 0x000f64000c1e9900 */
[----:B------:R-:W-:-:S06]  /*0430*/  ISETP.GE.U32.AND.EX P6, PT, R10, R5, PT, P6 ;  /* 0x000000050a00720c */ /* 0x000fcc0003fc6160 */
[----:B------:R-:W5:Y:S07]  /*0440*/  @!P1 LDG.E.CONSTANT R23, desc[UR6][R6.64+0x1800] ;  /* 0x0018000606179981 */ /* 0x000f6e000c1e9900 */
[----:B------:R0:W5:Y:S01]  /*0450*/  @!P6 LDG.E.CONSTANT R25, desc[UR6][R6.64+0x1c00] ;  /* 0x001c00060619e981 */ /* 0x000162000c1e9900 */
[----:B---3--:R-:W-:Y:S01]  /*0460*/  @!P0 FADD R8, R8, R9 ;  /* 0x0000000908088221 */ /* 0x008fe20000000000 */
[----:B------:R-:W-:Y:S02]  /*0470*/  LOP3.LUT R9, R11, 0xfffffff8, RZ, 0xc0, !PT ;  /* 0xfffffff80b097812 */ /* 0x000fe400078ec0ff */
[----:B------:R-:W-:Y:S01]  /*0480*/  LOP3.LUT R10, R12, 0xffffff, RZ, 0xc0, !PT ;  /* 0x00ffffff0c0a7812 */ /* 0x000fe200078ec0ff */
[----:B--2---:R-:W-:-:S04]  /*0490*/  @!P4 FADD R8, R8, R15 ;  /* 0x0000000f0808c221 */ /* 0x004fc80000000000 */
[----:B----4-:R-:W-:-:S04]  /*04a0*/  @!P3 FADD R8, R8, R17 ;  /* 0x000000110808b221 */ /* 0x010fc80000000000 */
[----:B-----5:R-:W-:Y:S01]  /*04b0*/  @!P2 FADD R8, R8, R19 ;  /* 0x000000130808a221 */ /* 0x020fe20000000000 */
[----:B------:R-:W-:-:S04]  /*04c0*/  IADD3 R18, P2, PT, R9, -0x8, RZ ;  /* 0xfffffff809127810 */ /* 0x000fc80007f5e0ff */
[----:B------:R-:W-:Y:S02]  /*04d0*/  ISETP.NE.U32.AND P0, PT, R18, RZ, PT ;  /* 0x000000ff1200720c */ /* 0x000fe40003f05070 */
[----:B------:R-:W-:-:S04]  /*04e0*/  IADD3.X R19, PT, PT, R10, -0x1, RZ, P2, !PT ;  /* 0xffffffff0a137810 */ /* 0x000fc800017fe4ff */
[----:B------:R-:W-:Y:S01]  /*04f0*/  ISETP.NE.AND.EX P0, PT, R19, RZ, PT, P0 ;  /* 0x000000ff1300720c */ /* 0x000fe20003f05300 */
[----:B------:R-:W-:Y:S01]  /*0500*/  @!P5 FADD R8, R8, R21 ;  /* 0x000000150808d221 */ /* 0x000fe20000000000 */
[----:B------:R-:W-:-:S03]  /*0510*/  IADD3 R17, P2, PT, R6, 0x3000, RZ ;  /* 0x0000300006117810 */ /* 0x000fc60007f5e0ff */
[----:B------:R-:W-:Y:S01]  /*0520*/  @!P1 FADD R8, R8, R23 ;  /* 0x0000001708089221 */ /* 0x000fe20000000000 */
[----:B------:R-:W-:Y:S01]  /*0530*/  IADD3 R15, P1, PT, R13, 0x800, RZ ;  /* 0x000008000d0f7810 */ /* 0x000fe20007f3e0ff */
[----:B0-----:R-:W-:Y:S02]  /*0540*/  IMAD.X R7, RZ, RZ, R7, P2 ;  /* 0x000000ffff077224 */ /* 0x001fe400010e0607 */
[----:B------:R-:W-:Y:S02]  /*0550*/  @!P6 FADD R8, R8, R25 ;  /* 0x000000190808e221 */ /* 0x000fe40000000000 */
[----:B------:R-:W-:Y:S02]  /*0560*/  IMAD.X R14, RZ, RZ, RZ, P1 ;  /* 0x000000ffff0e7224 */ /* 0x000fe400008e06ff */
[----:B------:R-:W-:Y:S06]  /*0570*/  @!P0 BRA `(.L_x_1) ;  /* 0x0000000000ec8947 */ /* 0x000fec0003800000 */
[----:B------:R-:W0:Y:S01]  /*0580*/  LDC.64 R4, c[0x0][0x390] ;  /* 0x0000e400ff047b82 */ /* 0x000e220000000a00 */
[----:B------:R-:W-:Y:S02]  /*0590*/  IMAD.MOV.U32 R12, RZ, RZ, R18 ;  /* 0x000000ffff0c7224 */ /* 0x000fe400078e0012 */
[----:B------:R-:W-:-:S07]  /*05a0*/  IMAD.MOV.U32 R13, RZ, RZ, R19 ;  /* 0x000000ffff0d7224 */ /* 0x000fce00078e0013 */
.L_x_2:
[----:B------:R-:W-:-:S04]  /*05b0*/  IADD3 R19, P0, PT, R15, -0x400, RZ ;  /* 0xfffffc000f137810 */ /* 0x000fc80007f1e0ff */
[----:B0-----:R-:W-:Y:S02]  /*05c0*/  ISETP.GE.U32.AND P3, PT, R19, R4, PT ;  /* 0x000000041300720c */ /* 0x001fe40003f66070 */
[----:B------:R-:W-:-:S04]  /*05d0*/  IADD3.X R6, PT, PT, R14, -0x1, RZ, P0, !PT ;  /* 0xffffffff0e067810 */ /* 0x000fc800007fe4ff */
[----:B------:R-:W-:Y:S01]  /*05e0*/  ISETP.GE.U32.AND.EX P3, PT, R6, R5, PT, P3 ;  /* 0x000000050600720c */ /* 0x000fe20003f66130 */
[----:B------:R-:W-:-:S12]  /*05f0*/  IMAD.MOV.U32 R6, RZ, RZ, R17 ;  /* 0x000000ffff067224 */ /* 0x000fd800078e0011 */
[----:B------:R-:W2:Y:S01]  /*0600*/  @!P3 LDG.E.CONSTANT R17, desc[UR6][R6.64+-0x1000] ;  /* 0xfff000060611b981 */ /* 0x000ea2000c1e9900 */
[C---:B------:R-:W-:Y:S02]  /*0610*/  IADD3 R19, P0, PT, R15.reuse, -0x300, RZ ;  /* 0xfffffd000f137810 */ /* 0x040fe40007f1e0ff */
[----:B------:R-:W-:Y:S02]  /*0620*/  IADD3 R21, P5, PT, R15, -0x200, RZ ;  /* 0xfffffe000f157810 */ /* 0x000fe40007fbe0ff */
[-C--:B------:R-:W-:Y:S02]  /*0630*/  ISETP.GE.U32.AND P1, PT, R19, R4.reuse, PT ;  /* 0x000000041300720c */ /* 0x080fe40003f26070 */
[----:B------:R-:W-:Y:S02]  /*0640*/  IADD3.X R18, PT, PT, R14, -0x1, RZ, P0, !PT ;  /* 0xffffffff0e127810 */ /* 0x000fe400007fe4ff */
[----:B------:R-:W-:Y:S02]  /*0650*/  ISETP.GE.U32.AND P0, PT, R21, R4, PT ;  /* 0x000000041500720c */ /* 0x000fe40003f06070 */
[----:B------:R-:W-:-:S02]  /*0660*/  ISETP.GE.U32.AND.EX P1, PT, R18, R5, PT, P1 ;  /* 0x000000051200720c */ /* 0x000fc40003f26110 */
[----:B------:R-:W-:Y:S02]  /*0670*/  IADD3.X R18, PT, PT, R14, -0x1, RZ, P5, !PT ;  /* 0xffffffff0e127810 */ /* 0x000fe40002ffe4ff */
[----:B------:R-:W-:Y:S02]  /*0680*/  IADD3 R19, P4, PT, R15, -0x100, RZ ;  /* 0xffffff000f137810 */ /* 0x000fe40007f9e0ff */
[----:B------:R-:W-:Y:S02]  /*0690*/  ISETP.GE.U32.AND.EX P0, PT, R18, R5, PT, P0 ;  /* 0x000000051200720c */ /* 0x000fe40003f06100 */
[----:B------:R-:W-:Y:S02]  /*06a0*/  ISETP.GE.U32.AND P2, PT, R19, R4, PT ;  /* 0x000000041300720c */ /* 0x000fe40003f46070 */
[----:B------:R-:W-:Y:S02]  /*06b0*/  IADD3.X R20, PT, PT, R14, -0x1, RZ, P4, !PT ;  /* 0xffffffff0e147810 */ /* 0x000fe400027fe4ff */
[----:B------:R-:W-:-:S02]  /*06c0*/  IADD3 R19, P6, PT, R15, 0x100, RZ ;  /* 0x000001000f137810 */ /* 0x000fc40007fde0ff */
[-C--:B------:R-:W-:Y:S02]  /*06d0*/  ISETP.GE.U32.AND.EX P2, PT, R20, R5.reuse, PT, P2 ;  /* 0x000000051400720c */ /* 0x080fe40003f46120 */
[-C--:B------:R-:W-:Y:S01]  /*06e0*/  ISETP.GE.U32.AND P5, PT, R19, R4.reuse, PT ;  /* 0x000000041300720c */ /* 0x080fe20003fa6070 */
[--C-:B------:R-:W-:Y:S01]  /*06f0*/  IMAD.X R18, RZ, RZ, R14.reuse, P6 ;  /* 0x000000ffff127224 */ /* 0x100fe200030e060e */
[C---:B------:R-:W-:Y:S01]  /*0700*/  IADD3 R19, P4, PT, R15.reuse, 0x200, RZ ;  /* 0x000002000f137810 */ /* 0x040fe20007f9e0ff */
[----:B------:R-:W3:Y:S01]  /*0710*/  @!P0 LDG.E.CONSTANT R29, desc[UR6][R6.64+-0x800] ;  /* 0xfff80006061d8981 */ /* 0x000ee2000c1e9900 */
[----:B------:R-:W-:Y:S02]  /*0720*/  IADD3 R21, P6, PT, R15, 0x300, RZ ;  /* 0x000003000f157810 */ /* 0x000fe40007fde0ff */
[-C--:B------:R-:W-:Y:S01]  /*0730*/  ISETP.GE.U32.AND.EX P5, PT, R18, R5.reuse, PT, P5 ;  /* 0x000000051200720c */ /* 0x080fe20003fa6150 */
[--C-:B------:R-:W-:Y:S01]  /*0740*/  IMAD.X R20, RZ, RZ, R14.reuse, P4 ;  /* 0x000000ffff147224 */ /* 0x100fe200020e060e */
[-C--:B------:R-:W-:Y:S01]  /*0750*/  ISETP.GE.U32.AND P4, PT, R19, R4.reuse, PT ;  /* 0x000000041300720c */ /* 0x080fe20003f86070 */
[----:B------:R-:W-:Y:S01]  /*0760*/  IMAD.X R18, RZ, RZ, R14, P6 ;  /* 0x000000ffff127224 */ /* 0x000fe200030e060e */
[----:B------:R-:W-:Y:S01]  /*0770*/  ISETP.GE.U32.AND P6, PT, R21, R4, PT ;  /* 0x000000041500720c */ /* 0x000fe20003fc6070 */
[----:B------:R-:W4:Y:S01]  /*0780*/  @!P2 LDG.E.CONSTANT R27, desc[UR6][R6.64+-0x400] ;  /* 0xfffc0006061ba981 */ /* 0x000f22000c1e9900 */
[----:B------:R-:W-:-:S02]  /*0790*/  ISETP.GE.U32.AND.EX P4, PT, R20, R5, PT, P4 ;  /* 0x000000051400720c */ /* 0x000fc40003f86140 */
[----:B------:R-:W-:-:S05]  /*07a0*/  ISETP.GE.U32.AND.EX P6, PT, R18, R5, PT, P6 ;  /* 0x000000051200720c */ /* 0x000fca0003fc6160 */
[----:B------:R-:W5:Y:S06]  /*07b0*/  @!P5 LDG.E.CONSTANT R23, desc[UR6][R6.64+0x400] ;  /* 0x000400060617d981 */ /* 0x000f6c000c1e9900 */
[----:B------:R-:W5:Y:S04]  /*07c0*/  @!P4 LDG.E.CONSTANT R21, desc[UR6][R6.64+0x800] ;  /* 0x000800060615c981 */ /* 0x000f68000c1e9900 */
[----:B------:R0:W5:Y:S01]  /*07d0*/  @!P6 LDG.E.CONSTANT R19, desc[UR6][R6.64+0xc00] ;  /* 0x000c00060613e981 */ /* 0x000162000c1e9900 */
[----:B--2---:R-:W-:Y:S01]  /*07e0*/  @!P3 FADD R8, R8, R17 ;  /* 0x000000110808b221 */ /* 0x004fe20000000000 */
[----:B------:R-:W-:-:S02]  /*07f0*/  ISETP.GE.U32.AND P3, PT, R15, R4, PT ;  /* 0x000000040f00720c */ /* 0x000fc40003f66070 */
[----:B------:R-:W2:Y:S02]  /*0800*/  @!P1 LDG.E.CONSTANT R17, desc[UR6][R6.64+-0xc00] ;  /* 0xfff4000606119981 */ /* 0x000ea4000c1e9900 */
[----:B------:R-:W-:-:S13]  /*0810*/  ISETP.GE.U32.AND.EX P3, PT, R14, R5, PT, P3 ;  /* 0x000000050e00720c */ /* 0x000fda0003f66130 */
[----:B------:R-:W5:Y:S01]  /*0820*/  @!P3 LDG.E.CONSTANT R25, desc[UR6][R6.64] ;  /* 0x000000060619b981 */ /* 0x000f62000c1e9900 */
[----:B--2---:R-:W-:-:S04]  /*0830*/  @!P1 FADD R8, R8, R17 ;  /* 0x0000001108089221 */ /* 0x004fc80000000000 */
[----:B---3--:R-:W-:Y:S01]  /*0840*/  @!P0 FADD R8, R8, R29 ;  /* 0x0000001d08088221 */ /* 0x008fe20000000000 */
[----:B------:R-:W-:-:S04]  /*0850*/  IADD3 R12, P0, PT, R12, -0x8, RZ ;  /* 0xfffffff80c0c7810 */ /* 0x000fc80007f1e0ff */
[----:B------:R-:W-:Y:S02]  /*0860*/  IADD3.X R13, PT, PT, R13, -0x1, RZ, P0, !PT ;  /* 0xffffffff0d0d7810 */ /* 0x000fe400007fe4ff */
[----:B------:R-:W-:Y:S01]  /*0870*/  ISETP.NE.U32.AND P0, PT, R12, RZ, PT ;  /* 0x000000ff0c00720c */ /* 0x000fe20003f05070 */
[----:B----4-:R-:W-:-:S03]  /*0880*/  @!P2 FADD R8, R8, R27 ;  /* 0x0000001b0808a221 */ /* 0x010fc60000000000 */
[----:B------:R-:W-:Y:S01]  /*0890*/  ISETP.NE.AND.EX P0, PT, R13, RZ, PT, P0 ;  /* 0x000000ff0d00720c */ /* 0x000fe20003f05300 */
[----:B-----5:R-:W-:Y:S01]  /*08a0*/  @!P3 FADD R8, R8, R25 ;  /* 0x000000190808b221 */ /* 0x020fe20000000000 */
[----:B------:R-:W-:-:S03]  /*08b0*/  IADD3 R17, P2, PT, R6, 0x2000, RZ ;  /* 0x0000200006117810 */ /* 0x000fc60007f5e0ff */
[----:B------:R-:W-:Y:S01]  /*08c0*/  @!P5 FADD R8, R8, R23 ;  /* 0x000000170808d221 */ /* 0x000fe20000000000 */
[----:B------:R-:W-:-:S03]  /*08d0*/  IADD3 R15, P1, PT, R15, 0x800, RZ ;  /* 0x000008000f0f7810 */ /* 0x000fc60007f3e0ff */
[----:B------:R-:W-:Y:S01]  /*08e0*/  @!P4 FADD R8, R8, R21 ;  /* 0x000000150808c221 */ /* 0x000fe20000000000 */
[----:B0-----:R-:W-:Y:S02]  /*08f0*/  IMAD.X R7, RZ, RZ, R7, P2 ;  /* 0x000000ffff077224 */ /* 0x001fe400010e0607 */
[----:B------:R-:W-:Y:S02]  /*0900*/  IMAD.X R14, RZ, RZ, R14, P1 ;  /* 0x000000ffff0e7224 */ /* 0x000fe400008e060e */
[----:B------:R-:W-:Y:S01]  /*0910*/  @!P6 FADD R8, R8, R19 ;  /* 0x000000130808e221 */ /* 0x000fe20000000000 */
[----:B------:R-:W-:Y:S06]  /*0920*/  @P0 BRA `(.L_x_2) ;  /* 0xfffffffc00200947 */ /* 0x000fec000383ffff */
.L_x_1:
[----:B------:R-:W-:-:S04]  /*0930*/  ISETP.NE.U32.AND P0, PT, R16, RZ, PT ;  /* 0x000000ff1000720c */ /* 0x000fc80003f05070 */
[----:B------:R-:W-:-:S13]  /*0940*/  ISETP.NE.AND.EX P0, PT, RZ, RZ, PT, P0 ;  /* 0x000000ffff00720c */ /* 0x000fda0003f05300 */
[----:B------:R-:W-:Y:S05]  /*0950*/  @!P0 BRA `(.L_x_0) ;  /* 0x0000000400308947 */ /* 0x000fea0003800000 */
[----:B------:R-:W-:Y:S02]  /*0960*/  ISETP.GE.U32.AND P1, PT, R16, 0x4, PT ;  /* 0x000000041000780c */ /* 0x000fe40003f26070 */
[----:B------:R-:W-:Y:S02]  /*0970*/  LOP3.LUT R18, R11, 0x3, RZ, 0xc0, !PT ;  /* 0x000000030b127812 */ /* 0x000fe400078ec0ff */
[----:B------:R-:W-:Y:S02]  /*0980*/  ISETP.GE.U32.AND.EX P1, PT, RZ, RZ, PT, P1 ;  /* 0x000000ffff00720c */ /* 0x000fe40003f26110 */
[----:B------:R-:W-:-:S04]  /*0990*/  ISETP.NE.U32.AND P0, PT, R18, RZ, PT ;  /* 0x000000ff1200720c */ /* 0x000fc80003f05070 */
[----:B------:R-:W-:-:S07]  /*09a0*/  ISETP.NE.AND.EX P0, PT, RZ, RZ, PT, P0 ;  /* 0x000000ffff00720c */ /* 0x000fce0003f05300 */
[----:B------:R-:W-:Y:S06]  /*09b0*/  @!P1 BRA `(.L_x_3) ;  /* 0x00000000007c9947 */ /* 0x000fec0003800000 */
[----:B------:R-:W0:Y:S01]  /*09c0*/  LDCU.64 UR4, c[0x0][0x388] ;  /* 0x00007100ff0477ac */ /* 0x000e220008000a00 */
[----:B------:R-:W-:-:S04]  /*09d0*/  LEA R12, P1, R9, R2, 0x8 ;  /* 0x00000002090c7211 */ /* 0x000fc800078240ff */
[C---:B------:R-:W-:Y:S02]  /*09e0*/  IADD3 R7, P5, PT, R12.reuse, 0x100, RZ ;  /* 0x000001000c077810 */ /* 0x040fe40007fbe0ff */
[----:B------:R-:W-:Y:S02]  /*09f0*/  LEA.HI.X R13, R9, RZ, R10, 0x8, P1 ;  /* 0x000000ff090d7211 */ /* 0x000fe400008f440a */
[CC--:B------:R-:W-:Y:S02]  /*0a00*/  ISETP.GE.U32.AND P2, PT, R12.reuse, R4.reuse, PT ;  /* 0x000000040c00720c */ /* 0x0c0fe40003f46070 */
[----:B------:R-:W-:Y:S01]  /*0a10*/  ISETP.GE.U32.AND P3, PT, R7, R4, PT ;  /* 0x000000040700720c */ /* 0x000fe20003f66070 */
[--C-:B------:R-:W-:Y:S01]  /*0a20*/  IMAD.X R16, RZ, RZ, R13.reuse, P5 ;  /* 0x000000ffff107224 */ /* 0x100fe200028e060d */
[----:B------:R-:W-:Y:S01]  /*0a30*/  IADD3 R7, P4, PT, R12, 0x200, RZ ;  /* 0x000002000c077810 */ /* 0x000fe20007f9e0ff */
[----:B------:R-:W-:Y:S01]  /*0a40*/  IMAD.WIDE.U32 R14, R4, UR8, R12 ;  /* 0x00000008040e7c25 */ /* 0x000fe2000f8e000c */
[----:B------:R-:W-:-:S02]  /*0a50*/  ISETP.GE.U32.AND.EX P2, PT, R13, R5, PT, P2 ;  /* 0x000000050d00720c */ /* 0x000fc40003f46120 */
[-C--:B------:R-:W-:Y:S01]  /*0a60*/  ISETP.GE.U32.AND P1, PT, R7, R4.reuse, PT ;  /* 0x000000040700720c */ /* 0x080fe20003f26070 */
[----:B------:R-:W-:Y:S01]  /*0a70*/  IMAD R7, R5, UR8, R15 ;  /* 0x0000000805077c24 */ /* 0x000fe2000f8e020f */
[----:B------:R-:W-:Y:S02]  /*0a80*/  IADD3 R11, P6, PT, R12, 0x300, RZ ;  /* 0x000003000c0b7810 */ /* 0x000fe40007fde0ff */
[----:B------:R-:W-:Y:S01]  /*0a90*/  ISETP.GE.U32.AND.EX P3, PT, R16, R5, PT, P3 ;  /* 0x000000051000720c */ /* 0x000fe20003f66130 */
[--C-:B------:R-:W-:Y:S01]  /*0aa0*/  IMAD.X R16, RZ, RZ, R13.reuse, P4 ;  /* 0x000000ffff107224 */ /* 0x100fe200020e060d */
[C---:B0-----:R-:W-:Y:S01]  /*0ab0*/  LEA R6, P5, R14.reuse, UR4, 0x2 ;  /* 0x000000040e067c11 */ /* 0x041fe2000f8a10ff */
[----:B------:R-:W-:Y:S01]  /*0ac0*/  IMAD.X R12, RZ, RZ, R13, P6 ;  /* 0x000000ffff0c7224 */ /* 0x000fe200030e060d */
[----:B------:R-:W-:Y:S02]  /*0ad0*/  ISETP.GE.U32.AND P4, PT, R11, R4, PT ;  /* 0x000000040b00720c */ /* 0x000fe40003f86070 */
[----:B------:R-:W-:-:S02]  /*0ae0*/  LEA.HI.X R7, R14, UR5, R7, 0x2, P5 ;  /* 0x000000050e077c11 */ /* 0x000fc4000a8f1407 */
[-C--:B------:R-:W-:Y:S02]  /*0af0*/  ISETP.GE.U32.AND.EX P1, PT, R16, R5.reuse, PT, P1 ;  /* 0x000000051000720c */ /* 0x080fe40003f26110 */
[----:B------:R-:W-:Y:S01]  /*0b00*/  ISETP.GE.U32.AND.EX P4, PT, R12, R5, PT, P4 ;  /* 0x000000050c00720c */ /* 0x000fe20003f86140 */
[----:B------:R-:W2:Y:S04]  /*0b10*/  @!P2 LDG.E.CONSTANT R11, desc[UR6][R6.64] ;  /* 0x00000006060ba981 */ /* 0x000ea8000c1e9900 */
[----:B------:R-:W3:Y:S06]  /*0b20*/  @!P3 LDG.E.CONSTANT R13, desc[UR6][R6.64+0x400] ;  /* 0x00040006060db981 */ /* 0x000eec000c1e9900 */
[----:B------:R-:W4:Y:S04]  /*0b30*/  @!P1 LDG.E.CONSTANT R15, desc[UR6][R6.64+0x800] ;  /* 0x00080006060f9981 */ /* 0x000f28000c1e9900 */
[----:B------:R-:W5:Y:S01]  /*0b40*/  @!P4 LDG.E.CONSTANT R17, desc[UR6][R6.64+0xc00] ;  /* 0x000c00060611c981 */ /* 0x000f62000c1e9900 */
[----:B--2---:R-:W-:Y:S01]  /*0b50*/  @!P2 FADD R8, R8, R11 ;  /* 0x0000000b0808a221 */ /* 0x004fe20000000000 */
[----:B------:R-:W-:-:S03]  /*0b60*/  IADD3 R9, P2, PT, R9, 0x4, RZ ;  /* 0x0000000409097810 */ /* 0x000fc60007f5e0ff */
[----:B---3--:R-:W-:Y:S02]  /*0b70*/  @!P3 FADD R8, R8, R13 ;  /* 0x0000000d0808b221 */ /* 0x008fe40000000000 */
[----:B------:R-:W-:Y:S02]  /*0b80*/  IMAD.X R10, RZ, RZ, R10, P2 ;  /* 0x000000ffff0a7224 */ /* 0x000fe400010e060a */
[----:B----4-:R-:W-:-:S04]  /*0b90*/  @!P1 FADD R8, R8, R15 ;  /* 0x0000000f08089221 */ /* 0x010fc80000000000 */
[----:B-----5:R-:W-:-:S07]  /*0ba0*/  @!P4 FADD R8, R8, R17 ;  /* 0x000000110808c221 */ /* 0x020fce0000000000 */
.L_x_3:
[----:B------:R-:W-:Y:S05]  /*0bb0*/  @!P0 BRA `(.L_x_0) ;  /* 0x0000000000988947 */ /* 0x000fea0003800000 */
[----:B------:R-:W-:Y:S02]  /*0bc0*/  ISETP.NE.U32.AND P0, PT, R18, 0x1, PT ;  /* 0x000000011200780c */ /* 0x000fe40003f05070 */
[----:B------:R-:W-:Y:S02]  /*0bd0*/  LOP3.LUT P2, RZ, R0, 0x100, RZ, 0xc0, !PT ;  /* 0x0000010000ff7812 */ /* 0x000fe4000784c0ff */
[----:B------:R-:W-:-:S13]  /*0be0*/  ISETP.NE.AND.EX P0, PT, RZ, RZ, PT, P0 ;  /* 0x000000ffff00720c */ /* 0x000fda0003f05300 */
[----:B------:R-:W-:Y:S05]  /*0bf0*/  @!P0 BRA `(.L_x_4) ;  /* 0x00000000004c8947 */ /* 0x000fea0003800000 */
[----:B------:R-:W0:Y:S01]  /*0c00*/  LDCU.64 UR4, c[0x0][0x388] ;  /* 0x00007100ff0477ac */ /* 0x000e220008000a00 */
[----:B------:R-:W-:-:S04]  /*0c10*/  LEA R12, P0, R9, R2, 0x8 ;  /* 0x00000002090c7211 */ /* 0x000fc800078040ff */
[----:B------:R-:W-:Y:S02]  /*0c20*/  LEA.HI.X R13, R9, RZ, R10, 0x8, P0 ;  /* 0x000000ff090d7211 */ /* 0x000fe400000f440a */
[C---:B------:R-:W-:Y:S02]  /*0c30*/  IADD3 R7, P3, PT, R12.reuse, 0x100, RZ ;  /* 0x000001000c077810 */ /* 0x040fe40007f7e0ff */
[-C--:B------:R-:W-:Y:S02]  /*0c40*/  ISETP.GE.U32.AND P0, PT, R12, R4.reuse, PT ;  /* 0x000000040c00720c */ /* 0x080fe40003f06070 */
[----:B------:R-:W-:Y:S01]  /*0c50*/  ISETP.GE.U32.AND P1, PT, R7, R4, PT ;  /* 0x000000040700720c */ /* 0x000fe20003f26070 */
[----:B------:R-:W-:Y:S01]  /*0c60*/  IMAD.WIDE.U32 R6, R4, UR8, R12 ;  /* 0x0000000804067c25 */ /* 0x000fe2000f8e000c */
[----:B------:R-:W-:-:S03]  /*0c70*/  ISETP.GE.U32.AND.EX P0, PT, R13, R5, PT, P0 ;  /* 0x000000050d00720c */ /* 0x000fc60003f06100 */
[----:B------:R-:W-:Y:S02]  /*0c80*/  IMAD.X R0, RZ, RZ, R13, P3 ;  /* 0x000000ffff007224 */ /* 0x000fe400018e060d */
[----:B------:R-:W-:Y:S01]  /*0c90*/  IMAD R7, R5, UR8, R7 ;  /* 0x0000000805077c24 */ /* 0x000fe2000f8e0207 */
[----:B0-----:R-:W-:Y:S02]  /*0ca0*/  LEA R12, P3, R6, UR4, 0x2 ;  /* 0x00000004060c7c11 */ /* 0x001fe4000f8610ff */
[----:B------:R-:W-:Y:S02]  /*0cb0*/  ISETP.GE.U32.AND.EX P1, PT, R0, R5, PT, P1 ;  /* 0x000000050000720c */ /* 0x000fe40003f26110 */
[----:B------:R-:W-:-:S05]  /*0cc0*/  LEA.HI.X R13, R6, UR5, R7, 0x2, P3 ;  /* 0x00000005060d7c11 */ /* 0x000fca00098f1407 */
[----:B------:R-:W2:Y:S06]  /*0cd0*/  @!P0 LDG.E.CONSTANT R7, desc[UR6][R12.64] ;  /* 0x000000060c078981 */ /* 0x000eac000c1e9900 */
[----:B------:R-:W3:Y:S01]  /*0ce0*/  @!P1 LDG.E.CONSTANT R11, desc[UR6][R12.64+0x400] ;  /* 0x000400060c0b9981 */ /* 0x000ee2000c1e9900 */
[----:B------:R-:W-:-:S05]  /*0cf0*/  IADD3 R9, P3, PT, R9, 0x2, RZ ;  /* 0x0000000209097810 */ /* 0x000fca0007f7e0ff */
[----:B------:R-:W-:Y:S02]  /*0d00*/  IMAD.X R10, RZ, RZ, R10, P3 ;  /* 0x000000ffff0a7224 */ /* 0x000fe400018e060a */
[----:B--2---:R-:W-:-:S04]  /*0d10*/  @!P0 FADD R8, R8, R7 ;  /* 0x0000000708088221 */ /* 0x004fc80000000000 */
[----:B---3--:R-:W-:-:S07]  /*0d20*/  @!P1 FADD R8, R8, R11 ;  /* 0x0000000b08089221 */ /* 0x008fce0000000000 */
.L_x_4:
[----:B------:R-:W-:Y:S05]  /*0d30*/  @!P2 BRA `(.L_x_0) ;  /* 0x000000000038a947 */ /* 0x000fea0003800000 */
[C---:B------:R-:W-:Y:S01]  /*0d40*/  LEA R6, P0, R9.reuse, R2, 0x8 ;  /* 0x0000000209067211 */ /* 0x040fe200078040ff */
[----:B------:R-:W-:Y:S03]  /*0d50*/  BSSY.RECONVERGENT B0, `(.L_x_0) ;  /* 0x000000c000007945 */ /* 0x000fe60003800200 */
[----:B------:R-:W-:Y:S02]  /*0d60*/  LEA.HI.X R7, R9, RZ, R10, 0x8, P0 ;  /* 0x000000ff09077211 */ /* 0x000fe400000f440a */
[----:B------:R-:W-:-:S04]  /*0d70*/  ISETP.GE.U32.AND P0, PT, R6, R4, PT ;  /* 0x000000040600720c */ /* 0x000fc80003f06070 */
[----:B------:R-:W-:-:S13]  /*0d80*/  ISETP.GE.U32.AND.EX P0, PT, R7, R5, PT, P0 ;  /* 0x000000050700720c */ /* 0x000fda0003f06100 */
[----:B------:R-:W-:Y:S05]  /*0d90*/  @P0 BRA `(.L_x_5) ;  /* 0x00000000001c0947 */ /* 0x000fea0003800000 */
[----:B------:R-:W0:Y:S01]  /*0da0*/  LDCU.64 UR4, c[0x0][0x388] ;  /* 0x00007100ff0477ac */ /* 0x000e220008000a00 */
[----:B------:R-:W-:-:S04]  /*0db0*/  IMAD.WIDE.U32 R6, R4, UR8, R6 ;  /* 0x0000000804067c25 */ /* 0x000fc8000f8e0006 */
[----:B------:R-:W-:Y:S01]  /*0dc0*/  IMAD R5, R5, UR8, R7 ;  /* 0x0000000805057c24 */ /* 0x000fe2000f8e0207 */
[----:B0-----:R-:W-:-:S04]  /*0dd0*/  LEA R4, P0, R6, UR4, 0x2 ;  /* 0x0000000406047c11 */ /* 0x001fc8000f8010ff */
[----:B------:R-:W-:-:S06]  /*0de0*/  LEA.HI.X R5, R6, UR5, R5, 0x2, P0 ;  /* 0x0000000506057c11 */ /* 0x000fcc00080f1405 */
[----:B------:R-:W2:Y:S02]  /*0df0*/  LDG.E.CONSTANT R5, desc[UR6][R4.64] ;  /* 0x0000000604057981 */ /* 0x000ea4000c1e9900 */
[----:B--2---:R-:W-:-:S07]  /*0e00*/  FADD R8, R8, R5 ;  /* 0x0000000508087221 */ /* 0x004fce0000000000 */
.L_x_5:
[----:B------:R-:W-:Y:S05]  /*0e10*/  BSYNC.RECONVERGENT B0 ;  /* 0x0000000000007941 */ /* 0x000fea0003800200 */
.L_x_0:
[----:B------:R-:W0:Y:S01]  /*0e20*/  SHFL.DOWN PT, R3, R8, 0x10, 0x1f ;  /* 0x0a001f0008037f89 */ /* 0x000e2200000e0000 */
[C---:B------:R-:W-:Y:S02]  /*0e30*/  LOP3.LUT P0, RZ, R2.reuse, 0x1f, RZ, 0xc0, !PT ;  /* 0x0000001f02ff7812 */ /* 0x040fe4000780c0ff */
[----:B------:R-:W-:-:S11]  /*0e40*/  ISETP.NE.AND P1, PT, R2, RZ, PT ;  /* 0x000000ff0200720c */ /* 0x000fd60003f25270 */
[----:B------:R-:W1:Y:S01]  /*0e50*/  @!P0 S2R R9, SR_CgaCtaId ;  /* 0x0000000000098919 */ /* 0x000e620000008800 */
[----:B------:R-:W-:Y:S01]  /*0e60*/  @!P0 MOV R6, 0x400 ;  /* 0x0000040000068802 */ /* 0x000fe20000000f00 */
[----:B0-----:R-:W-:-:S05]  /*0e70*/  FADD R3, R3, R8 ;  /* 0x0000000803037221 */ /* 0x001fca0000000000 */
[----:B------:R-:W0:Y:S01]  /*0e80*/  SHFL.DOWN PT, R0, R3, 0x8, 0x1f ;  /* 0x09001f0003007f89 */ /* 0x000e2200000e0000 */
[----:B-1----:R-:W-:-:S04]  /*0e90*/  @!P0 LEA R9, R9, R6, 0x18 ;  /* 0x0000000609098211 */ /* 0x002fc800078ec0ff */
[----:B------:R-:W-:Y:S01]  /*0ea0*/  @!P0 LEA.HI R9, R2, R9, RZ, 0x1d ;  /* 0x0000000902098211 */ /* 0x000fe200078fe8ff */
[----:B0-----:R-:W-:-:S05]  /*0eb0*/  FADD R0, R3, R0 ;  /* 0x0000000003007221 */ /* 0x001fca0000000000 */
[----:B------:R-:W0:Y:S02]  /*0ec0*/  SHFL.DOWN PT, R5, R0, 0x4, 0x1f ;  /* 0x08801f0000057f89 */ /* 0x000e2400000e0000 */
[----:B0-----:R-:W-:-:S05]  /*0ed0*/  FADD R5, R0, R5 ;  /* 0x0000000500057221 */ /* 0x001fca0000000000 */
[----:B------:R-:W0:Y:S02]  /*0ee0*/  SHFL.DOWN PT, R4, R5, 0x2, 0x1f ;  /* 0x08401f0005047f89 */ /* 0x000e2400000e0000 */
[----:B0-----:R-:W-:-:S05]  /*0ef0*/  FADD R4, R5, R4 ;  /* 0x0000000405047221 */ /* 0x001fca0000000000 */
[----:B------:R-:W0:Y:S02]  /*0f00*/  SHFL.DOWN PT, R7, R4, 0x1, 0x1f ;  /* 0x08201f0004077f89 */ /* 0x000e2400000e0000 */
[----:B0-----:R-:W-:-:S05]  /*0f10*/  FADD R0, R4, R7 ;  /* 0x0000000704007221 */ /* 0x001fca0000000000 */
[----:B------:R0:W-:Y:S01]  /*0f20*/  @!P0 STS [R9], R0 ;  /* 0x0000000009008388 */ /* 0x0001e20000000800 */
[----:B------:R-:W-:Y:S06]  /*0f30*/  BAR.SYNC.DEFER_BLOCKING 0x0 ;  /* 0x0000000000007b1d */ /* 0x000fec0000010000 */
[----:B------:R-:W-:Y:S05]  /*0f40*/  @P1 EXIT ;  /* 0x000000000000194d */ /* 0x000fea0003800000 */
[----:B------:R-:W1:Y:S01]  /*0f50*/  S2UR UR5, SR_CgaCtaId ;  /* 0x00000000000579c3 */ /* 0x000e620000008800 */
[----:B------:R-:W-:Y:S02]  /*0f60*/  UMOV UR4, 0x400 ;  /* 0x0000040000047882 */ /* 0x000fe40000000000 */
[----:B-1----:R-:W-:-:S09]  /*0f70*/  ULEA UR4, UR5, UR4, 0x18 ;  /* 0x0000000405047291 */ /* 0x002fd2000f8ec0ff */
[----:B0-----:R-:W0:Y:S04]  /*0f80*/  LDS.128 R8, [UR4] ;  /* 0x00000004ff087984 */ /* 0x001e280008000c00 */
[----:B------:R-:W1:Y:S01]  /*0f90*/  LDS.128 R4, [UR4+0x10] ;  /* 0x00001004ff047984 */ /* 0x000e620008000c00 */
[----:B------:R-:W2:Y:S02]  /*0fa0*/  LDCU.64 UR4, c[0x0][0x380] ;  /* 0x00007000ff0477ac */ /* 0x000ea40008000a00 */
[----:B--2---:R-:W-:-:S04]  /*0fb0*/  ULEA UR4, UP0, UR8, UR4, 0x2 ;  /* 0x0000000408047291 */ /* 0x004fc8000f8010ff */
[----:B------:R-:W-:Y:S02]  /*0fc0*/  ULEA.HI.X UR5, UR8, UR5, URZ, 0x2, UP0 ;  /* 0x0000000508057291 */ /* 0x000fe400080f14ff */
[----:B------:R-:W-:-:S04]  /*0fd0*/  IMAD.U32 R2, RZ, RZ, UR4 ;  /* 0x00000004ff027e24 */ /* 0x000fc8000f8e00ff */
[----:B------:R-:W-:Y:S02]  /*0fe0*/  IMAD.U32 R3, RZ, RZ, UR5 ;  /* 0x00000005ff037e24 */ /* 0x000fe4000f8e00ff */
[----:B0-----:R-:W-:-:S04]  /*0ff0*/  FADD R8, RZ, R8 ;  /* 0x00000008ff087221 */ /* 0x001fc80000000000 */
[----:B------:R-:W-:-:S04]  /*1000*/  FADD R9, R8, R9 ;  /* 0x0000000908097221 */ /* 0x000fc80000000000 */
[----:B------:R-:W-:-:S04]  /*1010*/  FADD R10, R9, R10 ;  /* 0x0000000a090a7221 */ /* 0x000fc80000000000 */
[----:B------:R-:W-:-:S04]  /*1020*/  FADD R11, R10, R11 ;  /* 0x0000000b0a0b7221 */ /* 0x000fc80000000000 */
[----:B-1----:R-:W-:-:S04]  /*1030*/  FADD R4, R4, R11 ;  /* 0x0000000b04047221 */ /* 0x002fc80000000000 */
[----:B------:R-:W-:-:S04]  /*1040*/  FADD R5, R4, R5 ;  /* 0x0000000504057221 */ /* 0x000fc80000000000 */
[----:B------:R-:W-:-:S04]  /*1050*/  FADD R6, R5, R6 ;  /* 0x0000000605067221 */ /* 0x000fc80000000000 */
[----:B------:R-:W-:-:S05]  /*1060*/  FADD R7, R6, R7 ;  /* 0x0000000706077221 */ /* 0x000fca0000000000 */
[----:B------:R-:W-:Y:S01]  /*1070*/  STG.E desc[UR6][R2.64], R7 ;  /* 0x0000000702007986 */ /* 0x000fe2000c101906 */
[----:B------:R-:W-:Y:S05]  /*1080*/  EXIT ;  /* 0x000000000000794d */ /* 0x000fea0003800000 */
.L_x_6:
[----:B------:R-:W-:-:S00]  /*1090*/  BRA `(.L_x_6) ;  /* 0xfffffffc00fc7947 */ /* 0x000fc0000383ffff */
[----:B------:R-:W-:-:S00]  /*10a0*/  NOP ;  /* 0x0000000000007918 */ /* 0x000fc00000000000 */
        /* <DEDUP_REMOVED lines=13> */
.L_x_7:


//--------------------- .nv.shared.kernel         --------------------------
	.section	.nv.shared.kernel,"aw",@nobits
	.sectionflags	@""
	.align	4
.nv.shared.kernel:
	.zero		1056


//--------------------- .nv.shared.reserved.0     --------------------------
	.section	.nv.shared.reserved.0,"aw",@nobits
	.weak		__nv_reservedSMEM_offset_0_alias
	.size		__nv_reservedSMEM_offset_0_alias, 0, 64
	.other		__nv_reservedSMEM_offset_0_alias,@"STO_CUDA_RESERVED_SHARED STV_DEFAULT"
__nv_reservedSMEM_offset_0_alias:
	.zero		0
	.zero		64


//--------------------- .nv.constant0.kernel      --------------------------
	.section	.nv.constant0.kernel,"a",@progbits
	.sectionflags	@""
	.align	4
.nv.constant0.kernel:
	.zero		920


//--------------------- SYMBOLS --------------------------

	.type		.nv.reservedSmem.offset0,@object
	.size		.nv.reservedSmem.offset0,0x4
	.type		.nv.reservedSmem.cap,@object
	.size		.nv.reservedSmem.cap,0x4
